	.headerflags	@"EF_CUDA_TEXMODE_UNIFIED EF_CUDA_64BIT_ADDRESS EF_CUDA_ACCELERATORS EF_CUDA_SM90 EF_CUDA_VIRTUAL_SM(EF_CUDA_SM90)"
	.elftype	@"ET_EXEC"


//--------------------- .nv.info                  --------------------------
	.section	.nv.info,"",@"SHT_CUDA_INFO"
	.align	4


	//----- nvinfo : EIATTR_REGCOUNT
	.align		4
        /*0000*/ 	.byte	0x04, 0x2f
        /*0002*/ 	.short	(.L_1 - .L_0)
	.align		4
.L_0:
        /*0004*/ 	.word	index@(triton_poi_fused_convolution_relu_14)
        /*0008*/ 	.word	0x0000001e


	//----- nvinfo : EIATTR_MIN_STACK_SIZE
	.align		4
.L_1:
        /*000c*/ 	.byte	0x04, 0x12
        /*000e*/ 	.short	(.L_3 - .L_2)
	.align		4
.L_2:
        /*0010*/ 	.word	index@(triton_poi_fused_convolution_relu_14)
        /*0014*/ 	.word	0x00000000


	//----- nvinfo : EIATTR_FRAME_SIZE
	.align		4
.L_3:
        /*0018*/ 	.byte	0x04, 0x11
        /*001a*/ 	.short	(.L_5 - .L_4)
	.align		4
.L_4:
        /*001c*/ 	.word	index@(triton_poi_fused_convolution_relu_14)
        /*0020*/ 	.word	0x00000000


	//----- nvinfo : EIATTR_MIN_STACK_SIZE
	.align		4
.L_5:
        /*0024*/ 	.byte	0x04, 0x12
        /*0026*/ 	.short	(.L_7 - .L_6)
	.align		4
.L_6:
        /*0028*/ 	.word	index@(triton_poi_fused_convolution_relu_14)
        /*002c*/ 	.word	0x00000000
.L_7:


//--------------------- .nv.info.triton_poi_fused_convolution_relu_14 --------------------------
	.section	.nv.info.triton_poi_fused_convolution_relu_14,"",@"SHT_CUDA_INFO"
	.sectionflags	@""
	.align	4


	//----- nvinfo : EIATTR_CUDA_API_VERSION
	.align		4
        /*0000*/ 	.byte	0x04, 0x37
        /*0002*/ 	.short	(.L_9 - .L_8)
.L_8:
        /*0004*/ 	.word	0x0000007c


	//----- nvinfo : EIATTR_KPARAM_INFO
	.align		4
.L_9:
        /*0008*/ 	.byte	0x04, 0x17
        /*000a*/ 	.short	(.L_11 - .L_10)
.L_10:
        /*000c*/ 	.word	0x00000000
        /*0010*/ 	.short	0x0004
        /*0012*/ 	.short	0x001c
        /*0014*/ 	.byte	0x00, 0xf0, 0x11, 0x00


	//----- nvinfo : EIATTR_KPARAM_INFO
	.align		4
.L_11:
        /*0018*/ 	.byte	0x04, 0x17
        /*001a*/ 	.short	(.L_13 - .L_12)
.L_12:
        /*001c*/ 	.word	0x00000000
        /*0020*/ 	.short	0x0003
        /*0022*/ 	.short	0x0018
        /*0024*/ 	.byte	0x00, 0xf0, 0x11, 0x00


	//----- nvinfo : EIATTR_KPARAM_INFO
	.align		4
.L_13:
        /*0028*/ 	.byte	0x04, 0x17
        /*002a*/ 	.short	(.L_15 - .L_14)
.L_14:
        /*002c*/ 	.word	0x00000000
        /*0030*/ 	.short	0x0002
        /*0032*/ 	.short	0x0010
        /*0034*/ 	.byte	0x00, 0xf4, 0x21, 0x00


	//----- nvinfo : EIATTR_KPARAM_INFO
	.align		4
.L_15:
        /*0038*/ 	.byte	0x04, 0x17
        /*003a*/ 	.short	(.L_17 - .L_16)
.L_16:
        /*003c*/ 	.word	0x00000000
        /*0040*/ 	.short	0x0001
        /*0042*/ 	.short	0x0008
        /*0044*/ 	.byte	0x00, 0xf4, 0x21, 0x00


	//----- nvinfo : EIATTR_KPARAM_INFO
	.align		4
.L_17:
        /*0048*/ 	.byte	0x04, 0x17
        /*004a*/ 	.short	(.L_19 - .L_18)
.L_18:
        /*004c*/ 	.word	0x00000000
        /*0050*/ 	.short	0x0000
        /*0052*/ 	.short	0x0000
        /*0054*/ 	.byte	0x00, 0xf4, 0x21, 0x00


	//----- nvinfo : EIATTR_SPARSE_MMA_MASK
	.align		4
.L_19:
        /*0058*/ 	.byte	0x03, 0x50
        /*005a*/ 	.short	0x0000


	//----- nvinfo : EIATTR_MAXREG_COUNT
	.align		4
        /*005c*/ 	.byte	0x03, 0x1b
        /*005e*/ 	.short	0x00ff


	//----- nvinfo : EIATTR_EXIT_INSTR_OFFSETS
	.align		4
        /*0060*/ 	.byte	0x04, 0x1c
        /*0062*/ 	.short	(.L_21 - .L_20)


	//   ....[0]....
.L_20:
        /*0064*/ 	.word	0x00000810


	//   ....[1]....
        /*0068*/ 	.word	0x00000860


	//----- nvinfo : EIATTR_REQNTID
	.align		4
.L_21:
        /*006c*/ 	.byte	0x04, 0x10
        /*006e*/ 	.short	(.L_23 - .L_22)
.L_22:
        /*0070*/ 	.word	0x00000080
        /*0074*/ 	.word	0x00000001
        /*0078*/ 	.word	0x00000001


	//----- nvinfo : EIATTR_CBANK_PARAM_SIZE
	.align		4
.L_23:
        /*007c*/ 	.byte	0x03, 0x19
        /*007e*/ 	.short	0x0020


	//----- nvinfo : EIATTR_PARAM_CBANK
	.align		4
        /*0080*/ 	.byte	0x04, 0x0a
        /*0082*/ 	.short	(.L_25 - .L_24)
	.align		4
.L_24:
        /*0084*/ 	.word	index@(.nv.constant0.triton_poi_fused_convolution_relu_14)
        /*0088*/ 	.short	0x0210
        /*008a*/ 	.short	0x0020


	//----- nvinfo : EIATTR_SW_WAR
	.align		4
.L_25:
        /*008c*/ 	.byte	0x04, 0x36
        /*008e*/ 	.short	(.L_27 - .L_26)
.L_26:
        /*0090*/ 	.word	0x00000008
.L_27:


//--------------------- .nv.callgraph             --------------------------
	.section	.nv.callgraph,"",@"SHT_CUDA_CALLGRAPH"
	.align	4
	.sectionentsize	8
	.align		4
        /*0000*/ 	.word	0x00000000
	.align		4
        /*0004*/ 	.word	0xffffffff
	.align		4
        /*0008*/ 	.word	0x00000000
	.align		4
        /*000c*/ 	.word	0xfffffffe
	.align		4
        /*0010*/ 	.word	0x00000000
	.align		4
        /*0014*/ 	.word	0xfffffffd
	.align		4
        /*0018*/ 	.word	0x00000000
	.align		4
        /*001c*/ 	.word	0xfffffffc


//--------------------- .text.triton_poi_fused_convolution_relu_14 --------------------------
	.section	.text.triton_poi_fused_convolution_relu_14,"ax",@progbits
	.sectionflags	@"SHF_BARRIERS=1"
	.align	128
        .global         triton_poi_fused_convolution_relu_14
        .type           triton_poi_fused_convolution_relu_14,@function
        .size           triton_poi_fused_convolution_relu_14,(.L_x_1 - triton_poi_fused_convolution_relu_14)
        .other          triton_poi_fused_convolution_relu_14,@"STO_CUDA_ENTRY STV_DEFAULT"
triton_poi_fused_convolution_relu_14:
.text.triton_poi_fused_convolution_relu_14:
[----:B------:R-:W0:Y:S01]  /*0000*/  LDC R1, c[0x0][0x28] ;  /* 0x00000a00ff017b82 */ /* 0x000e220000000800 */
[----:B------:R-:W1:Y:S07]  /*0010*/  S2R R17, SR_TID.X ;  /* 0x0000000000117919 */ /* 0x000e6e0000002100 */
[----:B------:R-:W2:Y:S01]  /*0020*/  S2UR UR8, SR_CTAID.X ;  /* 0x00000000000879c3 */ /* 0x000ea20000002500 */
[----:B------:R-:W-:Y:S01]  /*0030*/  CS2R R14, SRZ ;  /* 0x00000000000e7805 */ /* 0x000fe2000001ff00 */
[----:B------:R-:W-:Y:S01]  /*0040*/  ULDC.64 UR6, c[0x0][0x208] ;  /* 0x0000820000067ab9 */ /* 0x000fe20000000a00 */
[----:B------:R-:W3:Y:S05]  /*0050*/  S2R R6, SR_CTAID.Y ;  /* 0x0000000000067919 */ /* 0x000eea0000002600 */
[----:B------:R-:W4:Y:S01]  /*0060*/  LDC.64 R4, c[0x0][0x210] ;  /* 0x00008400ff047b82 */ /* 0x000f220000000a00 */
[----:B--2---:R-:W-:-:S06]  /*0070*/  UISETP.GE.AND UP0, UPT, UR8, 0x100, UPT ;  /* 0x000001000800788c */ /* 0x004fcc000bf06270 */
[----:B------:R-:W-:Y:S01]  /*0080*/  PLOP3.LUT P0, PT, PT, PT, UP0, 0x80, 0x0 ;  /* 0x000000000000781c */ /* 0x000fe20003f0f008 */
[----:B-1----:R-:W-:Y:S01]  /*0090*/  IMAD.SHL.U32 R3, R17, 0x4, RZ ;  /* 0x0000000411037824 */ /* 0x002fe200078e00ff */
[----:B------:R-:W-:Y:S01]  /*00a0*/  PLOP3.LUT P1, PT, PT, PT, UP0, 0x80, 0x0 ;  /* 0x000000000000781c */ /* 0x000fe20003f2f008 */
[----:B---3--:R-:W-:-:S03]  /*00b0*/  IMAD.SHL.U32 R0, R6, 0x400, RZ ;  /* 0x0000040006007824 */ /* 0x008fc600078e00ff */
[----:B------:R-:W-:Y:S02]  /*00c0*/  LOP3.LUT R3, R3, 0x1fc, RZ, 0xc0, !PT ;  /* 0x000001fc03037812 */ /* 0x000fe400078ec0ff */
[----:B------:R-:W-:Y:S02]  /*00d0*/  SHF.R.S32.HI R11, RZ, 0x15, R6 ;  /* 0x00000015ff0b7819 */ /* 0x000fe40000011406 */
[----:B------:R-:W-:Y:S02]  /*00e0*/  LOP3.LUT R2, R0, R3, RZ, 0xfc, !PT ;  /* 0x0000000300027212 */ /* 0x000fe400078efcff */
[----:B------:R-:W-:Y:S02]  /*00f0*/  SGXT R11, R11, 0x1 ;  /* 0x000000010b0b781a */ /* 0x000fe40000000200 */
[----:B------:R-:W-:Y:S02]  /*0100*/  SHF.R.S32.HI R7, RZ, 0x1f, R2 ;  /* 0x0000001fff077819 */ /* 0x000fe40000011402 */
[----:B------:R-:W-:-:S02]  /*0110*/  LEA.HI R11, R11, R2, RZ, 0x8 ;  /* 0x000000020b0b7211 */ /* 0x000fc400078f40ff */
[----:B------:R-:W-:Y:S02]  /*0120*/  LEA.HI R8, R7, R2, RZ, 0x8 ;  /* 0x0000000207087211 */ /* 0x000fe400078f40ff */
[----:B------:R-:W1:Y:S01]  /*0130*/  LDC.64 R6, c[0x0][0x218] ;  /* 0x00008600ff067b82 */ /* 0x000e620000000a00 */
[----:B------:R-:W-:Y:S02]  /*0140*/  LEA R10, R11, 0x20000, 0x8 ;  /* 0x000200000b0a7811 */ /* 0x000fe400078e40ff */
[C---:B------:R-:W-:Y:S01]  /*0150*/  LOP3.LUT R9, R8.reuse, 0xffffff00, RZ, 0xc0, !PT ;  /* 0xffffff0008097812 */ /* 0x040fe200078ec0ff */
[----:B------:R-:W-:Y:S01]  /*0160*/  IMAD.SHL.U32 R8, R8, 0x100, RZ ;  /* 0x0000010008087824 */ /* 0x000fe200078e00ff */
[----:B------:R-:W-:-:S03]  /*0170*/  LOP3.LUT R13, R10, 0xffff0000, RZ, 0xc0, !PT ;  /* 0xffff00000a0d7812 */ /* 0x000fc600078ec0ff */
[----:B------:R-:W-:Y:S01]  /*0180*/  IMAD.IADD R9, R2, 0x1, -R9 ;  /* 0x0000000102097824 */ /* 0x000fe200078e0a09 */
[----:B------:R-:W-:Y:S01]  /*0190*/  LOP3.LUT R11, R8, 0xffff0000, RZ, 0xc0, !PT ;  /* 0xffff0000080b7812 */ /* 0x000fe200078ec0ff */
[----:B------:R-:W-:-:S04]  /*01a0*/  IMAD.U32 R2, RZ, RZ, UR8 ;  /* 0x00000008ff027e24 */ /* 0x000fc8000f8e00ff */
[----:B------:R-:W-:-:S04]  /*01b0*/  IMAD R2, R2, 0x100, R9 ;  /* 0x0000010002027824 */ /* 0x000fc800078e0209 */
[C---:B------:R-:W-:Y:S02]  /*01c0*/  IMAD.IADD R13, R2.reuse, 0x1, R13 ;  /* 0x00000001020d7824 */ /* 0x040fe400078e020d */
[----:B------:R-:W-:Y:S02]  /*01d0*/  IMAD.IADD R11, R2, 0x1, R11 ;  /* 0x00000001020b7824 */ /* 0x000fe400078e020b */
[----:B----4-:R-:W-:Y:S01]  /*01e0*/  IMAD.WIDE R20, R13, 0x4, R4 ;  /* 0x000000040d147825 */ /* 0x010fe200078e0204 */
[----:B------:R-:W-:-:S03]  /*01f0*/  CS2R R12, SRZ ;  /* 0x00000000000c7805 */ /* 0x000fc6000001ff00 */
[----:B-1----:R-:W-:Y:S01]  /*0200*/  IMAD.WIDE R8, R9, 0x4, R6 ;  /* 0x0000000409087825 */ /* 0x002fe200078e0206 */
[----:B------:R-:W-:-:S03]  /*0210*/  CS2R R6, SRZ ;  /* 0x0000000000067805 */ /* 0x000fc6000001ff00 */
[----:B------:R-:W-:Y:S01]  /*0220*/  IMAD.WIDE R18, R11, 0x4, R4 ;  /* 0x000000040b127825 */ /* 0x000fe200078e0204 */
[----:B------:R-:W-:Y:S01]  /*0230*/  CS2R R4, SRZ ;  /* 0x0000000000047805 */ /* 0x000fe2000001ff00 */
[----:B------:R-:W2:Y:S04]  /*0240*/  LDG.E.EL.128 R8, desc[UR6][R8.64] ;  /* 0x0000000608087981 */ /* 0x000ea8000c2e1d00 */
[----:B------:R-:W2:Y:S04]  /*0250*/  @!P0 LDG.E.EL.128 R12, desc[UR6][R18.64] ;  /* 0x00000006120c8981 */ /* 0x000ea8000c2e1d00 */
[----:B------:R-:W3:Y:S01]  /*0260*/  @!P1 LDG.E.EL.128 R4, desc[UR6][R20.64] ;  /* 0x0000000614049981 */ /* 0x000ee2000c2e1d00 */
[----:B------:R-:W1:Y:S01]  /*0270*/  S2UR UR5, SR_CgaCtaId ;  /* 0x00000000000579c3 */ /* 0x000e620000008800 */
[----:B------:R-:W-:Y:S01]  /*0280*/  UMOV UR4, 0x400 ;  /* 0x0000040000047882 */ /* 0x000fe20000000000 */
[----:B------:R-:W4:Y:S01]  /*0290*/  S2R R2, SR_TID.X ;  /* 0x0000000000027919 */ /* 0x000f220000002100 */
[----:B-1----:R-:W-:Y:S01]  /*02a0*/  UPRMT UR4, UR5, 0x654, UR4 ;  /* 0x0000065405047896 */ /* 0x002fe20008000004 */
[----:B--2---:R-:W-:Y:S01]  /*02b0*/  FSETP.GEU.AND P0, PT, R12, -R8, PT ;  /* 0x800000080c00720b */ /* 0x004fe20003f0e000 */
[----:B------:R-:W-:Y:S01]  /*02c0*/  FADD R12, R8, R12 ;  /* 0x0000000c080c7221 */ /* 0x000fe20000000000 */
[-C--:B------:R-:W-:Y:S01]  /*02d0*/  FSETP.GEU.AND P4, PT, R14, -R10.reuse, PT ;  /* 0x8000000a0e00720b */ /* 0x080fe20003f8e000 */
[----:B------:R-:W-:Y:S01]  /*02e0*/  FADD R14, R10, R14 ;  /* 0x0000000e0a0e7221 */ /* 0x000fe20000000000 */
[----:B---3--:R-:W-:Y:S01]  /*02f0*/  FSETP.GEU.AND P2, PT, R6, -R10, PT ;  /* 0x8000000a0600720b */ /* 0x008fe20003f4e000 */
[----:B------:R-:W-:Y:S01]  /*0300*/  FADD R6, R10, R6 ;  /* 0x000000060a067221 */ /* 0x000fe20000000000 */
[----:B------:R-:W-:-:S02]  /*0310*/  LEA R10, R3, UR4, 0x3 ;  /* 0x00000004030a7c11 */ /* 0x000fc4000f8e18ff */
[----:B------:R-:W-:Y:S02]  /*0320*/  FSEL R3, R12, RZ, P0 ;  /* 0x000000ff0c037208 */ /* 0x000fe40000000000 */
[----:B------:R-:W-:Y:S01]  /*0330*/  FSETP.GEU.AND P0, PT, R7, -R11, PT ;  /* 0x8000000b0700720b */ /* 0x000fe20003f0e000 */
[----:B------:R-:W-:Y:S01]  /*0340*/  FADD R7, R11, R7 ;  /* 0x000000070b077221 */ /* 0x000fe20000000000 */
[----:B------:R-:W-:Y:S01]  /*0350*/  FSETP.GEU.AND P3, PT, R13, -R9, PT ;  /* 0x800000090d00720b */ /* 0x000fe20003f6e000 */
[----:B------:R-:W-:Y:S01]  /*0360*/  FADD R13, R9, R13 ;  /* 0x0000000d090d7221 */ /* 0x000fe20000000000 */
[----:B------:R-:W-:Y:S01]  /*0370*/  FSETP.GEU.AND P5, PT, R15, -R11, PT ;  /* 0x8000000b0f00720b */ /* 0x000fe20003fae000 */
[----:B------:R-:W-:Y:S01]  /*0380*/  FADD R11, R11, R15 ;  /* 0x0000000f0b0b7221 */ /* 0x000fe20000000000 */
[----:B------:R-:W-:Y:S02]  /*0390*/  FSEL R23, R14, RZ, P4 ;  /* 0x000000ff0e177208 */ /* 0x000fe40002000000 */
[----:B------:R-:W-:-:S02]  /*03a0*/  FSEL R13, R13, RZ, P3 ;  /* 0x000000ff0d0d7208 */ /* 0x000fc40001800000 */
[----:B------:R-:W-:Y:S01]  /*03b0*/  FSEL R25, R11, RZ, P5 ;  /* 0x000000ff0b197208 */ /* 0x000fe20002800000 */
[----:B------:R1:W-:Y:S04]  /*03c0*/  STS [R10], R3 ;  /* 0x000000030a007388 */ /* 0x0003e80000000800 */
[----:B------:R-:W-:Y:S04]  /*03d0*/  STS [R10+0x8], R13 ;  /* 0x0000080d0a007388 */ /* 0x000fe80000000800 */
[----:B------:R2:W-:Y:S04]  /*03e0*/  STS [R10+0x10], R23 ;  /* 0x000010170a007388 */ /* 0x0005e80000000800 */
[----:B------:R3:W-:Y:S01]  /*03f0*/  STS [R10+0x18], R25 ;  /* 0x000018190a007388 */ /* 0x0007e20000000800 */
[----:B------:R-:W-:-:S02]  /*0400*/  LOP3.LUT R15, R17, 0x7f, RZ, 0xc0, !PT ;  /* 0x0000007f110f7812 */ /* 0x000fc400078ec0ff */
[----:B------:R-:W-:Y:S01]  /*0410*/  FSETP.GEU.AND P1, PT, R5, -R9, PT ;  /* 0x800000090500720b */ /* 0x000fe20003f2e000 */
[----:B------:R-:W-:Y:S01]  /*0420*/  FADD R5, R9, R5 ;  /* 0x0000000509057221 */ /* 0x000fe20000000000 */
[----:B----4-:R-:W-:Y:S02]  /*0430*/  LOP3.LUT R14, R2, 0x7f, RZ, 0xc0, !PT ;  /* 0x0000007f020e7812 */ /* 0x010fe400078ec0ff */
[C---:B------:R-:W-:Y:S02]  /*0440*/  LOP3.LUT R2, R15.reuse, 0x80, RZ, 0xfc, !PT ;  /* 0x000000800f027812 */ /* 0x040fe400078efcff */
[C---:B------:R-:W-:Y:S02]  /*0450*/  LOP3.LUT R9, R15.reuse, 0x100, RZ, 0xfc, !PT ;  /* 0x000001000f097812 */ /* 0x040fe400078efcff */
[----:B------:R-:W-:Y:S02]  /*0460*/  LOP3.LUT R11, R15, 0x180, RZ, 0xfc, !PT ;  /* 0x000001800f0b7812 */ /* 0x000fe400078efcff */
[----:B------:R-:W-:Y:S01]  /*0470*/  FSETP.GEU.AND P3, PT, R4, -R8, PT ;  /* 0x800000080400720b */ /* 0x000fe20003f6e000 */
[----:B------:R-:W-:Y:S01]  /*0480*/  FADD R8, R8, R4 ;  /* 0x0000000408087221 */ /* 0x000fe20000000000 */
[----:B------:R-:W-:Y:S01]  /*0490*/  LEA R14, R14, UR4, 0x3 ;  /* 0x000000040e0e7c11 */ /* 0x000fe2000f8e18ff */
[----:B------:R-:W-:Y:S01]  /*04a0*/  BAR.SYNC.DEFER_BLOCKING 0x0 ;  /* 0x0000000000007b1d */ /* 0x000fe20000010000 */
[----:B------:R-:W-:-:S02]  /*04b0*/  LEA R16, R2, UR4, 0x3 ;  /* 0x0000000402107c11 */ /* 0x000fc4000f8e18ff */
[----:B------:R-:W-:Y:S02]  /*04c0*/  LEA R18, R9, UR4, 0x3 ;  /* 0x0000000409127c11 */ /* 0x000fe4000f8e18ff */
[----:B------:R-:W-:-:S03]  /*04d0*/  LEA R4, R11, UR4, 0x3 ;  /* 0x000000040b047c11 */ /* 0x000fc6000f8e18ff */
[----:B-1----:R-:W1:Y:S01]  /*04e0*/  LDC.64 R2, c[0x0][0x220] ;  /* 0x00008800ff027b82 */ /* 0x002e620000000a00 */
[----:B--2---:R-:W-:Y:S02]  /*04f0*/  FSEL R23, R5, RZ, P1 ;  /* 0x000000ff05177208 */ /* 0x004fe40000800000 */
[----:B---3--:R-:W-:Y:S01]  /*0500*/  FSEL R25, R6, RZ, P2 ;  /* 0x000000ff06197208 */ /* 0x008fe20001000000 */
[----:B------:R-:W2:Y:S04]  /*0510*/  LDS R21, [R14] ;  /* 0x000000000e157984 */ /* 0x000ea80000000800 */
[----:B------:R-:W3:Y:S04]  /*0520*/  LDS R19, [R16] ;  /* 0x0000000010137984 */ /* 0x000ee80000000800 */
[----:B------:R-:W4:Y:S04]  /*0530*/  LDS R6, [R18] ;  /* 0x0000000012067984 */ /* 0x000f280000000800 */
[----:B------:R-:W5:Y:S01]  /*0540*/  LDS R5, [R4] ;  /* 0x0000000004057984 */ /* 0x000f620000000800 */
[----:B------:R-:W-:Y:S01]  /*0550*/  BAR.SYNC.DEFER_BLOCKING 0x0 ;  /* 0x0000000000007b1d */ /* 0x000fe20000010000 */
[----:B------:R-:W-:-:S02]  /*0560*/  FSEL R13, R8, RZ, P3 ;  /* 0x000000ff080d7208 */ /* 0x000fc40001800000 */
[----:B------:R-:W-:-:S03]  /*0570*/  FSEL R27, R7, RZ, P0 ;  /* 0x000000ff071b7208 */ /* 0x000fc60000000000 */
[----:B------:R1:W-:Y:S04]  /*0580*/  STS [R10], R13 ;  /* 0x0000000d0a007388 */ /* 0x0003e80000000800 */
[----:B------:R-:W-:Y:S04]  /*0590*/  STS [R10+0x8], R23 ;  /* 0x000008170a007388 */ /* 0x000fe80000000800 */
[----:B------:R-:W-:Y:S04]  /*05a0*/  STS [R10+0x10], R25 ;  /* 0x000010190a007388 */ /* 0x000fe80000000800 */
[----:B------:R1:W-:Y:S01]  /*05b0*/  STS [R10+0x18], R27 ;  /* 0x0000181b0a007388 */ /* 0x0003e20000000800 */
[----:B------:R-:W-:Y:S01]  /*05c0*/  BAR.SYNC.DEFER_BLOCKING 0x0 ;  /* 0x0000000000007b1d */ /* 0x000fe20000010000 */
[----:B------:R-:W-:-:S02]  /*05d0*/  LOP3.LUT R17, R0, 0x7f, R17, 0xf8, !PT ;  /* 0x0000007f00117812 */ /* 0x000fc400078ef811 */
[----:B------:R-:W-:Y:S02]  /*05e0*/  PLOP3.LUT P0, PT, PT, PT, UP0, 0x80, 0x0 ;  /* 0x000000000000781c */ /* 0x000fe40003f0f008 */
[----:B------:R-:W-:Y:S02]  /*05f0*/  LOP3.LUT R11, R0, 0x80, R15, 0xfe, !PT ;  /* 0x00000080000b7812 */ /* 0x000fe400078efe0f */
[----:B------:R-:W-:Y:S02]  /*0600*/  PLOP3.LUT P1, PT, PT, PT, UP0, 0x80, 0x0 ;  /* 0x000000000000781c */ /* 0x000fe40003f2f008 */
[----:B------:R-:W-:Y:S01]  /*0610*/  LEA R17, R17, UR8, 0x8 ;  /* 0x0000000811117c11 */ /* 0x000fe2000f8e40ff */
[----:B------:R1:W4:Y:S04]  /*0620*/  LDS R9, [R14] ;  /* 0x000000000e097984 */ /* 0x0003280000000800 */
[----:B------:R-:W5:Y:S04]  /*0630*/  LDS R8, [R16] ;  /* 0x0000000010087984 */ /* 0x000f680000000800 */
[----:B------:R-:W5:Y:S01]  /*0640*/  LDS R7, [R18] ;  /* 0x0000000012077984 */ /* 0x000f620000000800 */
[----:B01----:R-:W-:Y:S01]  /*0650*/  LEA R13, R11, UR8, 0x8 ;  /* 0x000000080b0d7c11 */ /* 0x003fe2000f8e40ff */
[----:B------:R-:W-:-:S04]  /*0660*/  IMAD.WIDE R10, R17, 0x4, R2 ;  /* 0x00000004110a7825 */ /* 0x000fc800078e0202 */
[----:B------:R-:W-:Y:S01]  /*0670*/  IMAD.WIDE R12, R13, 0x4, R2 ;  /* 0x000000040d0c7825 */ /* 0x000fe200078e0202 */
[----:B------:R-:W-:Y:S01]  /*0680*/  LOP3.LUT R14, R0, 0x100, R15, 0xfe, !PT ;  /* 0x00000100000e7812 */ /* 0x000fe200078efe0f */
[----:B--2---:R0:W-:Y:S01]  /*0690*/  @!P0 STG.E desc[UR6][R10.64], R21 ;  /* 0x000000150a008986 */ /* 0x0041e2000c101906 */
[----:B------:R-:W-:Y:S02]  /*06a0*/  LOP3.LUT R0, R0, 0x180, R15, 0xfe, !PT ;  /* 0x0000018000007812 */ /* 0x000fe400078efe0f */
[----:B------:R-:W-:Y:S01]  /*06b0*/  PLOP3.LUT P0, PT, PT, PT, UP0, 0x80, 0x0 ;  /* 0x000000000000781c */ /* 0x000fe20003f0f008 */
[----:B---3--:R1:W-:Y:S01]  /*06c0*/  @!P1 STG.E desc[UR6][R12.64], R19 ;  /* 0x000000130c009986 */ /* 0x0083e2000c101906 */
[----:B------:R-:W-:Y:S02]  /*06d0*/  PLOP3.LUT P1, PT, PT, PT, UP0, 0x80, 0x0 ;  /* 0x000000000000781c */ /* 0x000fe40003f2f008 */
[----:B------:R-:W-:Y:S02]  /*06e0*/  PLOP3.LUT P2, PT, PT, PT, UP0, 0x80, 0x0 ;  /* 0x000000000000781c */ /* 0x000fe40003f4f008 */
[----:B------:R-:W-:-:S02]  /*06f0*/  PLOP3.LUT P3, PT, PT, PT, UP0, 0x80, 0x0 ;  /* 0x000000000000781c */ /* 0x000fc40003f6f008 */
[----:B------:R-:W-:Y:S02]  /*0700*/  LEA R15, R14, UR8, 0x8 ;  /* 0x000000080e0f7c11 */ /* 0x000fe4000f8e40ff */
[----:B------:R-:W-:Y:S02]  /*0710*/  PLOP3.LUT P4, PT, PT, PT, UP0, 0x80, 0x0 ;  /* 0x000000000000781c */ /* 0x000fe40003f8f008 */
[----:B------:R-:W-:Y:S01]  /*0720*/  LEA R23, R0, UR8, 0x8 ;  /* 0x0000000800177c11 */ /* 0x000fe2000f8e40ff */
[C---:B------:R-:W-:Y:S01]  /*0730*/  VIADD R25, R17.reuse, 0x20000 ;  /* 0x0002000011197836 */ /* 0x040fe20000000000 */
[----:B------:R-:W-:Y:S01]  /*0740*/  PLOP3.LUT P5, PT, PT, PT, UP0, 0x40, 0x0 ;  /* 0x000000000000781c */ /* 0x000fe20003fae808 */
[C---:B0-----:R-:W-:Y:S02]  /*0750*/  VIADD R21, R17.reuse, 0x28000 ;  /* 0x0002800011157836 */ /* 0x041fe40000000000 */
[----:B------:R-:W-:Y:S02]  /*0760*/  VIADD R27, R17, 0x30000 ;  /* 0x00030000111b7836 */ /* 0x000fe40000000000 */
[----:B------:R-:W-:-:S04]  /*0770*/  IMAD.WIDE R10, R15, 0x4, R2 ;  /* 0x000000040f0a7825 */ /* 0x000fc800078e0202 */
[--C-:B-1----:R-:W-:Y:S01]  /*0780*/  IMAD.WIDE R12, R23, 0x4, R2.reuse ;  /* 0x00000004170c7825 */ /* 0x102fe200078e0202 */
[----:B----4-:R0:W-:Y:S03]  /*0790*/  @!P0 STG.E desc[UR6][R10.64], R6 ;  /* 0x000000060a008986 */ /* 0x0101e6000c101906 */
[--C-:B------:R-:W-:Y:S01]  /*07a0*/  IMAD.WIDE R14, R25, 0x4, R2.reuse ;  /* 0x00000004190e7825 */ /* 0x100fe200078e0202 */
[----:B-----5:R0:W-:Y:S03]  /*07b0*/  @!P1 STG.E desc[UR6][R12.64], R5 ;  /* 0x000000050c009986 */ /* 0x0201e6000c101906 */
[--C-:B------:R-:W-:Y:S01]  /*07c0*/  IMAD.WIDE R18, R21, 0x4, R2.reuse ;  /* 0x0000000415127825 */ /* 0x100fe200078e0202 */
[----:B------:R0:W-:Y:S03]  /*07d0*/  @!P2 STG.E desc[UR6][R14.64], R9 ;  /* 0x000000090e00a986 */ /* 0x0001e6000c101906 */
[----:B------:R-:W-:Y:S01]  /*07e0*/  IMAD.WIDE R20, R27, 0x4, R2 ;  /* 0x000000041b147825 */ /* 0x000fe200078e0202 */
[----:B------:R0:W-:Y:S04]  /*07f0*/  @!P3 STG.E desc[UR6][R18.64], R8 ;  /* 0x000000081200b986 */ /* 0x0001e8000c101906 */
[----:B------:R0:W-:Y:S02]  /*0800*/  @!P4 STG.E desc[UR6][R20.64], R7 ;  /* 0x000000071400c986 */ /* 0x0001e4000c101906 */
[----:B0-----:R-:W-:Y:S05]  /*0810*/  @!P5 EXIT ;  /* 0x000000000000d94d */ /* 0x001fea0003800000 */
[----:B0-----:R-:W0:Y:S01]  /*0820*/  LDS R5, [R4] ;  /* 0x0000000004057984 */ /* 0x001e220000000800 */
[----:B------:R-:W-:-:S04]  /*0830*/  VIADD R17, R17, 0x38000 ;  /* 0x0003800011117836 */ /* 0x000fc80000000000 */
[----:B------:R-:W-:-:S05]  /*0840*/  IMAD.WIDE R2, R17, 0x4, R2 ;  /* 0x0000000411027825 */ /* 0x000fca00078e0202 */
[----:B0-----:R-:W-:Y:S01]  /*0850*/  STG.E desc[UR6][R2.64], R5 ;  /* 0x0000000502007986 */ /* 0x001fe2000c101906 */
[----:B------:R-:W-:Y:S05]  /*0860*/  EXIT ;  /* 0x000000000000794d */ /* 0x000fea0003800000 */
.L_x_0:
[----:B------:R-:W-:-:S00]  /*0870*/  BRA `(.L_x_0) ;  /* 0xfffffffc00fc7947 */ /* 0x000fc0000383ffff */
[----:B------:R-:W-:-:S00]  /*0880*/  NOP ;  /* 0x0000000000007918 */ /* 0x000fc00000000000 */
[----:B------:R-:W-:-:S00]  /*0890*/  NOP ;  /* 0x0000000000007918 */ /* 0x000fc00000000000 */
[----:B------:R-:W-:-:S00]  /*08a0*/  NOP ;  /* 0x0000000000007918 */ /* 0x000fc00000000000 */
[----:B------:R-:W-:-:S00]  /*08b0*/  NOP ;  /* 0x0000000000007918 */ /* 0x000fc00000000000 */
[----:B------:R-:W-:-:S00]  /*08c0*/  NOP ;  /* 0x0000000000007918 */ /* 0x000fc00000000000 */
[----:B------:R-:W-:-:S00]  /*08d0*/  NOP ;  /* 0x0000000000007918 */ /* 0x000fc00000000000 */
[----:B------:R-:W-:-:S00]  /*08e0*/  NOP ;  /* 0x0000000000007918 */ /* 0x000fc00000000000 */
[----:B------:R-:W-:-:S00]  /*08f0*/  NOP ;  /* 0x0000000000007918 */ /* 0x000fc00000000000 */
.L_x_1:


//--------------------- .nv.shared.triton_poi_fused_convolution_relu_14 --------------------------
	.section	.nv.shared.triton_poi_fused_convolution_relu_14,"aw",@nobits
	.sectionflags	@""
	.align	16
	.zero		1024


//--------------------- .nv.constant0.triton_poi_fused_convolution_relu_14 --------------------------
	.section	.nv.constant0.triton_poi_fused_convolution_relu_14,"a",@progbits
	.sectionflags	@""
	.align	4
.nv.constant0.triton_poi_fused_convolution_relu_14:
	.zero		560
